//
// Generated by NVIDIA NVVM Compiler
//
// Compiler Build ID: CL-36424714
// Cuda compilation tools, release 13.0, V13.0.88
// Based on NVVM 20.0.0
//

.version 9.0
.target sm_100
.address_size 64

	// .globl	_Z9matrixMulPA1024_iS0_S0_

.visible .entry _Z9matrixMulPA1024_iS0_S0_(
	.param .u64 .ptr .align 1 _Z9matrixMulPA1024_iS0_S0__param_0,
	.param .u64 .ptr .align 1 _Z9matrixMulPA1024_iS0_S0__param_1,
	.param .u64 .ptr .align 1 _Z9matrixMulPA1024_iS0_S0__param_2
)
{
	.reg .pred 	%p<5>;
	.reg .b32 	%r<63>;
	.reg .b64 	%rd<23>;

	ld.param.u64 	%rd7, [_Z9matrixMulPA1024_iS0_S0__param_0];
	ld.param.u64 	%rd8, [_Z9matrixMulPA1024_iS0_S0__param_1];
	ld.param.u64 	%rd9, [_Z9matrixMulPA1024_iS0_S0__param_2];
	mov.u32 	%r7, %ctaid.y;
	mov.u32 	%r8, %ntid.y;
	mov.u32 	%r9, %tid.y;
	mad.lo.s32 	%r1, %r7, %r8, %r9;
	mov.u32 	%r10, %ctaid.x;
	mov.u32 	%r11, %ntid.x;
	mov.u32 	%r12, %tid.x;
	mad.lo.s32 	%r2, %r10, %r11, %r12;
	setp.gt.u32 	%p1, %r1, 1023;
	setp.gt.s32 	%p2, %r2, 1023;
	or.pred  	%p3, %p1, %p2;
	@%p3 bra 	$L__BB0_4;
	cvta.to.global.u64 	%rd10, %rd7;
	cvta.to.global.u64 	%rd11, %rd8;
	mul.wide.u32 	%rd12, %r1, 4096;
	add.s64 	%rd13, %rd12, %rd10;
	add.s64 	%rd22, %rd13, 32;
	mul.wide.s32 	%rd14, %r2, 4;
	add.s64 	%rd15, %rd14, %rd11;
	add.s64 	%rd21, %rd15, 32768;
	mov.b32 	%r61, 0;
	mov.u32 	%r62, %r61;
$L__BB0_2:
	ld.global.u32 	%r14, [%rd22+-32];
	ld.global.u32 	%r15, [%rd21+-32768];
	mad.lo.s32 	%r16, %r15, %r14, %r62;
	ld.global.u32 	%r17, [%rd22+-28];
	ld.global.u32 	%r18, [%rd21+-28672];
	mad.lo.s32 	%r19, %r18, %r17, %r16;
	ld.global.u32 	%r20, [%rd22+-24];
	ld.global.u32 	%r21, [%rd21+-24576];
	mad.lo.s32 	%r22, %r21, %r20, %r19;
	ld.global.u32 	%r23, [%rd22+-20];
	ld.global.u32 	%r24, [%rd21+-20480];
	mad.lo.s32 	%r25, %r24, %r23, %r22;
	ld.global.u32 	%r26, [%rd22+-16];
	ld.global.u32 	%r27, [%rd21+-16384];
	mad.lo.s32 	%r28, %r27, %r26, %r25;
	ld.global.u32 	%r29, [%rd22+-12];
	ld.global.u32 	%r30, [%rd21+-12288];
	mad.lo.s32 	%r31, %r30, %r29, %r28;
	ld.global.u32 	%r32, [%rd22+-8];
	ld.global.u32 	%r33, [%rd21+-8192];
	mad.lo.s32 	%r34, %r33, %r32, %r31;
	ld.global.u32 	%r35, [%rd22+-4];
	ld.global.u32 	%r36, [%rd21+-4096];
	mad.lo.s32 	%r37, %r36, %r35, %r34;
	ld.global.u32 	%r38, [%rd22];
	ld.global.u32 	%r39, [%rd21];
	mad.lo.s32 	%r40, %r39, %r38, %r37;
	ld.global.u32 	%r41, [%rd22+4];
	ld.global.u32 	%r42, [%rd21+4096];
	mad.lo.s32 	%r43, %r42, %r41, %r40;
	ld.global.u32 	%r44, [%rd22+8];
	ld.global.u32 	%r45, [%rd21+8192];
	mad.lo.s32 	%r46, %r45, %r44, %r43;
	ld.global.u32 	%r47, [%rd22+12];
	ld.global.u32 	%r48, [%rd21+12288];
	mad.lo.s32 	%r49, %r48, %r47, %r46;
	ld.global.u32 	%r50, [%rd22+16];
	ld.global.u32 	%r51, [%rd21+16384];
	mad.lo.s32 	%r52, %r51, %r50, %r49;
	ld.global.u32 	%r53, [%rd22+20];
	ld.global.u32 	%r54, [%rd21+20480];
	mad.lo.s32 	%r55, %r54, %r53, %r52;
	ld.global.u32 	%r56, [%rd22+24];
	ld.global.u32 	%r57, [%rd21+24576];
	mad.lo.s32 	%r58, %r57, %r56, %r55;
	ld.global.u32 	%r59, [%rd22+28];
	ld.global.u32 	%r60, [%rd21+28672];
	mad.lo.s32 	%r62, %r60, %r59, %r58;
	add.s32 	%r61, %r61, 16;
	add.s64 	%rd22, %rd22, 64;
	add.s64 	%rd21, %rd21, 65536;
	setp.ne.s32 	%p4, %r61, 1024;
	@%p4 bra 	$L__BB0_2;
	cvta.to.global.u64 	%rd16, %rd9;
	add.s64 	%rd18, %rd16, %rd12;
	add.s64 	%rd20, %rd18, %rd14;
	st.global.u32 	[%rd20], %r62;
$L__BB0_4:
	ret;

}


// ===== COMPILED SASS (sm_100) =====

	.target	sm_100

	.elftype	@"ET_EXEC"


//--------------------- .note.nv.tkinfo           --------------------------
	.section	.note.nv.tkinfo,"",@"SHT_NOTE"
	.sectionflags	@"SHF_NOTE_NV_TKINFO"
	.tkinfo
        /*0018*/ 	.word	0x00000002
        /*0030*/ 	.string	""
        /*0030*/ 	.string	"ptxas"
        /*0030*/ 	.string	"Cuda compilation tools, release 13.0, V13.0.88"
        /*0030*/ 	.string	"Build cuda_13.0.r13.0/compiler.36424714_0"
        /*0030*/ 	.string	"-arch sm_100 -m 64 "



//--------------------- .note.nv.cuinfo           --------------------------
	.section	.note.nv.cuinfo,"",@"SHT_NOTE"
	.sectionflags	@"SHF_NOTE_NV_CUINFO"
        /*0018*/ 	.short	0x0002
        /*001a*/ 	.short	0x0064
        /*001c*/ 	.short	0x0082
	.zero		2


//--------------------- .nv.info                  --------------------------
	.section	.nv.info,"",@"SHT_CUDA_INFO"
	.align	4


	//----- nvinfo : EIATTR_REGCOUNT
	.align		4
        /*0000*/ 	.byte	0x04, 0x2f
        /*0002*/ 	.short	(.L_1 - .L_0)
	.align		4
.L_0:
        /*0004*/ 	.word	index@(_Z9matrixMulPA1024_iS0_S0_)
        /*0008*/ 	.word	0x0000001d


	//----- nvinfo : EIATTR_FRAME_SIZE
	.align		4
.L_1:
        /*000c*/ 	.byte	0x04, 0x11
        /*000e*/ 	.short	(.L_3 - .L_2)
	.align		4
.L_2:
        /*0010*/ 	.word	index@(_Z9matrixMulPA1024_iS0_S0_)
        /*0014*/ 	.word	0x00000000


	//----- nvinfo : EIATTR_MIN_STACK_SIZE
	.align		4
.L_3:
        /*0018*/ 	.byte	0x04, 0x12
        /*001a*/ 	.short	(.L_5 - .L_4)
	.align		4
.L_4:
        /*001c*/ 	.word	index@(_Z9matrixMulPA1024_iS0_S0_)
        /*0020*/ 	.word	0x00000000
.L_5:


//--------------------- .nv.compat                --------------------------
	.section	.nv.compat,"",@"SHT_CUDA_COMPAT_INFO"
	.align	4
        /*0000*/ 	.byte	0x02, 0x09, 0x00, 0x00, 0x02, 0x02, 0x01, 0x00, 0x02, 0x05, 0x05, 0x00, 0x03, 0x07, 0x01, 0x01
        /*0010*/ 	.byte	0x02, 0x03, 0x00, 0x00, 0x02, 0x06, 0x01, 0x00, 0x04, 0x0b, 0x08, 0x00, 0x09, 0x00, 0x00, 0x00
        /*0020*/ 	.byte	0x00, 0x00, 0x00, 0x00


//--------------------- .nv.info._Z9matrixMulPA1024_iS0_S0_ --------------------------
	.section	.nv.info._Z9matrixMulPA1024_iS0_S0_,"",@"SHT_CUDA_INFO"
	.sectionflags	@""
	.align	4


	//----- nvinfo : EIATTR_CUDA_API_VERSION
	.align		4
        /*0000*/ 	.byte	0x04, 0x37
        /*0002*/ 	.short	(.L_7 - .L_6)
.L_6:
        /*0004*/ 	.word	0x00000082


	//----- nvinfo : EIATTR_KPARAM_INFO
	.align		4
.L_7:
        /*0008*/ 	.byte	0x04, 0x17
        /*000a*/ 	.short	(.L_9 - .L_8)
.L_8:
        /*000c*/ 	.word	0x00000000
        /*0010*/ 	.short	0x0002
        /*0012*/ 	.short	0x0010
        /*0014*/ 	.byte	0x00, 0xf5, 0x21, 0x00


	//----- nvinfo : EIATTR_KPARAM_INFO
	.align		4
.L_9:
        /*0018*/ 	.byte	0x04, 0x17
        /*001a*/ 	.short	(.L_11 - .L_10)
.L_10:
        /*001c*/ 	.word	0x00000000
        /*0020*/ 	.short	0x0001
        /*0022*/ 	.short	0x0008
        /*0024*/ 	.byte	0x00, 0xf5, 0x21, 0x00


	//----- nvinfo : EIATTR_KPARAM_INFO
	.align		4
.L_11:
        /*0028*/ 	.byte	0x04, 0x17
        /*002a*/ 	.short	(.L_13 - .L_12)
.L_12:
        /*002c*/ 	.word	0x00000000
        /*0030*/ 	.short	0x0000
        /*0032*/ 	.short	0x0000
        /*0034*/ 	.byte	0x00, 0xf5, 0x21, 0x00


	//----- nvinfo : EIATTR_SPARSE_MMA_MASK
	.align		4
.L_13:
        /*0038*/ 	.byte	0x03, 0x50
        /*003a*/ 	.short	0x0000


	//----- nvinfo : EIATTR_MAXREG_COUNT
	.align		4
        /*003c*/ 	.byte	0x03, 0x1b
        /*003e*/ 	.short	0x00ff


	//----- nvinfo : EIATTR_MERCURY_ISA_VERSION
	.align		4
        /*0040*/ 	.byte	0x03, 0x5f
        /*0042*/ 	.short	0x0101


	//----- nvinfo : EIATTR_VRC_CTA_INIT_COUNT
	.align		4
        /*0044*/ 	.byte	0x02, 0x4a
	.zero		1
	.zero		1


	//----- nvinfo : EIATTR_EXIT_INSTR_OFFSETS
	.align		4
        /*0048*/ 	.byte	0x04, 0x1c
        /*004a*/ 	.short	(.L_15 - .L_14)


	//   ....[0]....
.L_14:
        /*004c*/ 	.word	0x000000b0


	//   ....[1]....
        /*0050*/ 	.word	0x00000540


	//----- nvinfo : EIATTR_CBANK_PARAM_SIZE
	.align		4
.L_15:
        /*0054*/ 	.byte	0x03, 0x19
        /*0056*/ 	.short	0x0018


	//----- nvinfo : EIATTR_PARAM_CBANK
	.align		4
        /*0058*/ 	.byte	0x04, 0x0a
        /*005a*/ 	.short	(.L_17 - .L_16)
	.align		4
.L_16:
        /*005c*/ 	.word	index@(.nv.constant0._Z9matrixMulPA1024_iS0_S0_)
        /*0060*/ 	.short	0x0380
        /*0062*/ 	.short	0x0018


	//----- nvinfo : EIATTR_SW_WAR
	.align		4
.L_17:
        /*0064*/ 	.byte	0x04, 0x36
        /*0066*/ 	.short	(.L_19 - .L_18)
.L_18:
        /*0068*/ 	.word	0x00000008
.L_19:


//--------------------- .nv.callgraph             --------------------------
	.section	.nv.callgraph,"",@"SHT_CUDA_CALLGRAPH"
	.align	4
	.sectionentsize	8
	.align		4
        /*0000*/ 	.word	0x00000000
	.align		4
        /*0004*/ 	.word	0xffffffff
	.align		4
        /*0008*/ 	.word	0x00000000
	.align		4
        /*000c*/ 	.word	0xfffffffe
	.align		4
        /*0010*/ 	.word	0x00000000
	.align		4
        /*0014*/ 	.word	0xfffffffd
	.align		4
        /*0018*/ 	.word	0x00000000
	.align		4
        /*001c*/ 	.word	0xfffffffc


//--------------------- .text._Z9matrixMulPA1024_iS0_S0_ --------------------------
	.section	.text._Z9matrixMulPA1024_iS0_S0_,"ax",@progbits
	.align	128
        .global         _Z9matrixMulPA1024_iS0_S0_
        .type           _Z9matrixMulPA1024_iS0_S0_,@function
        .size           _Z9matrixMulPA1024_iS0_S0_,(.L_x_2 - _Z9matrixMulPA1024_iS0_S0_)
        .other          _Z9matrixMulPA1024_iS0_S0_,@"STO_CUDA_ENTRY STV_DEFAULT"
_Z9matrixMulPA1024_iS0_S0_:
.text._Z9matrixMulPA1024_iS0_S0_:
[----:B------:R-:W-:Y:S01]  /*0000*/  LDC R1, c[0x0][0x37c] ;  /* 0x0000df00ff017b82 */ /* 0x000fe20000000800 */
[----:B------:R-:W0:Y:S07]  /*0010*/  S2R R5, SR_TID.X ;  /* 0x0000000000057919 */ /* 0x000e2e0000002100 */
[----:B------:R-:W1:Y:S01]  /*0020*/  LDC R6, c[0x0][0x364] ;  /* 0x0000d900ff067b82 */ /* 0x000e620000000800 */
[----:B------:R-:W1:Y:S07]  /*0030*/  S2R R3, SR_TID.Y ;  /* 0x0000000000037919 */ /* 0x000e6e0000002200 */
[----:B------:R-:W0:Y:S08]  /*0040*/  S2UR UR5, SR_CTAID.X ;  /* 0x00000000000579c3 */ /* 0x000e300000002500 */
[----:B------:R-:W0:Y:S08]  /*0050*/  LDC R0, c[0x0][0x360] ;  /* 0x0000d800ff007b82 */ /* 0x000e300000000800 */
[----:B------:R-:W1:Y:S01]  /*0060*/  S2UR UR4, SR_CTAID.Y ;  /* 0x00000000000479c3 */ /* 0x000e620000002600 */
[----:B0-----:R-:W-:-:S05]  /*0070*/  IMAD R0, R0, UR5, R5 ;  /* 0x0000000500007c24 */ /* 0x001fca000f8e0205 */
[----:B------:R-:W-:Y:S01]  /*0080*/  ISETP.GT.AND P0, PT, R0, 0x3ff, PT ;  /* 0x000003ff0000780c */ /* 0x000fe20003f04270 */
[----:B-1----:R-:W-:-:S05]  /*0090*/  IMAD R6, R6, UR4, R3 ;  /* 0x0000000406067c24 */ /* 0x002fca000f8e0203 */
[----:B------:R-:W-:-:S13]  /*00a0*/  ISETP.GT.U32.OR P0, PT, R6, 0x3ff, P0 ;  /* 0x000003ff0600780c */ /* 0x000fda0000704470 */
[----:B------:R-:W-:Y:S05]  /*00b0*/  @P0 EXIT ;  /* 0x000000000000094d */ /* 0x000fea0003800000 */
[----:B------:R-:W0:Y:S01]  /*00c0*/  LDC.64 R2, c[0x0][0x380] ;  /* 0x0000e000ff027b82 */ /* 0x000e220000000a00 */
[----:B------:R-:W-:Y:S01]  /*00d0*/  HFMA2 R15, -RZ, RZ, 0, 0 ;  /* 0x00000000ff0f7431 */ /* 0x000fe200000001ff */
[----:B------:R-:W1:Y:S01]  /*00e0*/  LDCU.64 UR6, c[0x0][0x358] ;  /* 0x00006b00ff0677ac */ /* 0x000e620008000a00 */
[----:B------:R-:W-:-:S05]  /*00f0*/  UMOV UR4, URZ ;  /* 0x000000ff00047c82 */ /* 0x000fca0008000000 */
[----:B------:R-:W2:Y:S01]  /*0100*/  LDC.64 R4, c[0x0][0x388] ;  /* 0x0000e200ff047b82 */ /* 0x000ea20000000a00 */
[----:B0-----:R-:W-:-:S03]  /*0110*/  IMAD.WIDE.U32 R2, R6, 0x1000, R2 ;  /* 0x0000100006027825 */ /* 0x001fc600078e0002 */
[----:B------:R-:W-:Y:S01]  /*0120*/  IADD3 R10, P0, PT, R2, 0x20, RZ ;  /* 0x00000020020a7810 */ /* 0x000fe20007f1e0ff */
[----:B--2---:R-:W-:-:S03]  /*0130*/  IMAD.WIDE R4, R0, 0x4, R4 ;  /* 0x0000000400047825 */ /* 0x004fc600078e0204 */
[----:B------:R-:W-:Y:S02]  /*0140*/  IADD3.X R11, PT, PT, RZ, R3, RZ, P0, !PT ;  /* 0x00000003ff0b7210 */ /* 0x000fe400007fe4ff */
[----:B------:R-:W-:-:S04]  /*0150*/  IADD3 R2, P1, PT, R4, 0x8000, RZ ;  /* 0x0000800004027810 */ /* 0x000fc80007f3e0ff */
[----:B-1----:R-:W-:-:S09]  /*0160*/  IADD3.X R3, PT, PT, RZ, R5, RZ, P1, !PT ;  /* 0x00000005ff037210 */ /* 0x002fd20000ffe4ff */
.L_x_0:
[----:B------:R-:W-:Y:S01]  /*0170*/  MOV R4, R10 ;  /* 0x0000000a00047202 */ /* 0x000fe20000000f00 */
[----:B------:R-:W2:Y:S01]  /*0180*/  LDG.E R17, desc[UR6][R2.64+-0x8000] ;  /* 0xff80000602117981 */ /* 0x000ea2000c1e1900 */
[----:B------:R-:W-:-:S03]  /*0190*/  MOV R5, R11 ;  /* 0x0000000b00057202 */ /* 0x000fc60000000f00 */
[----:B------:R-:W3:Y:S04]  /*01a0*/  LDG.E R26, desc[UR6][R2.64+-0x7000] ;  /* 0xff900006021a7981 */ /* 0x000ee8000c1e1900 */
[----:B------:R-:W2:Y:S04]  /*01b0*/  LDG.E R16, desc[UR6][R4.64+-0x20] ;  /* 0xffffe00604107981 */ /* 0x000ea8000c1e1900 */
[----:B------:R-:W3:Y:S04]  /*01c0*/  LDG.E R25, desc[UR6][R4.64+-0x1c] ;  /* 0xffffe40604197981 */ /* 0x000ee8000c1e1900 */
[----:B------:R-:W4:Y:S04]  /*01d0*/  LDG.E R19, desc[UR6][R4.64+-0x18] ;  /* 0xffffe80604137981 */ /* 0x000f28000c1e1900 */
[----:B------:R-:W4:Y:S04]  /*01e0*/  LDG.E R20, desc[UR6][R2.64+-0x6000] ;  /* 0xffa0000602147981 */ /* 0x000f28000c1e1900 */
[----:B------:R-:W5:Y:S04]  /*01f0*/  LDG.E R22, desc[UR6][R4.64+-0x14] ;  /* 0xffffec0604167981 */ /* 0x000f68000c1e1900 */
        /* <DEDUP_REMOVED lines=11> */
[----:B------:R-:W5:Y:S01]  /*02b0*/  LDG.E R18, desc[UR6][R2.64+0x1000] ;  /* 0x0010000602127981 */ /* 0x000f62000c1e1900 */
[----:B--2---:R-:W-:-:S03]  /*02c0*/  IMAD R16, R16, R17, R15 ;  /* 0x0000001110107224 */ /* 0x004fc600078e020f */
[----:B------:R-:W2:Y:S01]  /*02d0*/  LDG.E R17, desc[UR6][R4.64+0x4] ;  /* 0x0000040604117981 */ /* 0x000ea2000c1e1900 */
[----:B---3--:R-:W-:-:S03]  /*02e0*/  IMAD R25, R25, R26, R16 ;  /* 0x0000001a19197224 */ /* 0x008fc600078e0210 */
[----:B------:R-:W3:Y:S04]  /*02f0*/  LDG.E R15, desc[UR6][R4.64+0x8] ;  /* 0x00000806040f7981 */ /* 0x000ee8000c1e1900 */
[----:B------:R-:W3:Y:S01]  /*0300*/  LDG.E R16, desc[UR6][R2.64+0x2000] ;  /* 0x0020000602107981 */ /* 0x000ee2000c1e1900 */
[----:B----4-:R-:W-:-:S03]  /*0310*/  IMAD R25, R19, R20, R25 ;  /* 0x0000001413197224 */ /* 0x010fc600078e0219 */
[----:B------:R-:W4:Y:S04]  /*0320*/  LDG.E R19, desc[UR6][R4.64+0xc] ;  /* 0x00000c0604137981 */ /* 0x000f28000c1e1900 */
[----:B------:R-:W4:Y:S01]  /*0330*/  LDG.E R20, desc[UR6][R2.64+0x3000] ;  /* 0x0030000602147981 */ /* 0x000f22000c1e1900 */
[----:B-----5:R-:W-:-:S03]  /*0340*/  IMAD R25, R22, R21, R25 ;  /* 0x0000001516197224 */ /* 0x020fc600078e0219 */
[----:B------:R-:W5:Y:S04]  /*0350*/  LDG.E R21, desc[UR6][R4.64+0x10] ;  /* 0x0000100604157981 */ /* 0x000f68000c1e1900 */
[----:B------:R-:W5:Y:S01]  /*0360*/  LDG.E R22, desc[UR6][R2.64+0x4000] ;  /* 0x0040000602167981 */ /* 0x000f62000c1e1900 */
[----:B------:R-:W-:-:S03]  /*0370*/  IMAD R25, R23, R24, R25 ;  /* 0x0000001817197224 */ /* 0x000fc600078e0219 */
[----:B------:R-:W5:Y:S04]  /*0380*/  LDG.E R23, desc[UR6][R4.64+0x14] ;  /* 0x0000140604177981 */ /* 0x000f68000c1e1900 */
[----:B------:R-:W5:Y:S01]  /*0390*/  LDG.E R24, desc[UR6][R2.64+0x5000] ;  /* 0x0050000602187981 */ /* 0x000f62000c1e1900 */
[----:B------:R-:W-:-:S03]  /*03a0*/  IMAD R25, R13, R14, R25 ;  /* 0x0000000e0d197224 */ /* 0x000fc600078e0219 */
[----:B------:R-:W5:Y:S04]  /*03b0*/  LDG.E R14, desc[UR6][R4.64+0x18] ;  /* 0x00001806040e7981 */ /* 0x000f68000c1e1900 */
[----:B------:R-:W5:Y:S01]  /*03c0*/  LDG.E R13, desc[UR6][R2.64+0x6000] ;  /* 0x00600006020d7981 */ /* 0x000f62000c1e1900 */
[----:B------:R-:W-:-:S03]  /*03d0*/  IMAD R25, R7, R8, R25 ;  /* 0x0000000807197224 */ /* 0x000fc600078e0219 */
[----:B------:R-:W5:Y:S04]  /*03e0*/  LDG.E R7, desc[UR6][R4.64+0x1c] ;  /* 0x00001c0604077981 */ /* 0x000f68000c1e1900 */
[----:B------:R0:W5:Y:S01]  /*03f0*/  LDG.E R8, desc[UR6][R2.64+0x7000] ;  /* 0x0070000602087981 */ /* 0x000162000c1e1900 */
[----:B------:R-:W-:-:S04]  /*0400*/  IMAD R9, R10, R9, R25 ;  /* 0x000000090a097224 */ /* 0x000fc800078e0219 */
[----:B------:R-:W-:Y:S01]  /*0410*/  IMAD R9, R11, R12, R9 ;  /* 0x0000000c0b097224 */ /* 0x000fe200078e0209 */
[----:B------:R-:W-:-:S04]  /*0420*/  UIADD3 UR4, UPT, UPT, UR4, 0x10, URZ ;  /* 0x0000001004047890 */ /* 0x000fc8000fffe0ff */
[----:B------:R-:W-:Y:S01]  /*0430*/  UISETP.NE.AND UP0, UPT, UR4, 0x400, UPT ;  /* 0x000004000400788c */ /* 0x000fe2000bf05270 */
[----:B------:R-:W-:Y:S02]  /*0440*/  IADD3 R10, P0, PT, R4, 0x40, RZ ;  /* 0x00000040040a7810 */ /* 0x000fe40007f1e0ff */
[----:B0-----:R-:W-:Y:S02]  /*0450*/  IADD3 R2, P1, PT, R2, 0x10000, RZ ;  /* 0x0001000002027810 */ /* 0x001fe40007f3e0ff */
[----:B------:R-:W-:Y:S02]  /*0460*/  IADD3.X R11, PT, PT, RZ, R5, RZ, P0, !PT ;  /* 0x00000005ff0b7210 */ /* 0x000fe400007fe4ff */
[----:B------:R-:W-:Y:S01]  /*0470*/  IADD3.X R3, PT, PT, RZ, R3, RZ, P1, !PT ;  /* 0x00000003ff037210 */ /* 0x000fe20000ffe4ff */
[----:B--2---:R-:W-:-:S04]  /*0480*/  IMAD R9, R17, R18, R9 ;  /* 0x0000001211097224 */ /* 0x004fc800078e0209 */
[----:B---3--:R-:W-:-:S04]  /*0490*/  IMAD R9, R15, R16, R9 ;  /* 0x000000100f097224 */ /* 0x008fc800078e0209 */
[----:B----4-:R-:W-:-:S04]  /*04a0*/  IMAD R9, R19, R20, R9 ;  /* 0x0000001413097224 */ /* 0x010fc800078e0209 */
[----:B-----5:R-:W-:-:S04]  /*04b0*/  IMAD R9, R21, R22, R9 ;  /* 0x0000001615097224 */ /* 0x020fc800078e0209 */
[----:B------:R-:W-:-:S04]  /*04c0*/  IMAD R9, R23, R24, R9 ;  /* 0x0000001817097224 */ /* 0x000fc800078e0209 */
[----:B------:R-:W-:-:S04]  /*04d0*/  IMAD R9, R14, R13, R9 ;  /* 0x0000000d0e097224 */ /* 0x000fc800078e0209 */
[----:B------:R-:W-:Y:S01]  /*04e0*/  IMAD R15, R7, R8, R9 ;  /* 0x00000008070f7224 */ /* 0x000fe200078e0209 */
[----:B------:R-:W-:Y:S06]  /*04f0*/  BRA.U UP0, `(.L_x_0) ;  /* 0xfffffffd001c7547 */ /* 0x000fec000b83ffff */
[----:B------:R-:W0:Y:S02]  /*0500*/  LDC.64 R2, c[0x0][0x390] ;  /* 0x0000e400ff027b82 */ /* 0x000e240000000a00 */
[----:B0-----:R-:W-:-:S04]  /*0510*/  IMAD.WIDE.U32 R6, R6, 0x1000, R2 ;  /* 0x0000100006067825 */ /* 0x001fc800078e0002 */
[----:B------:R-:W-:-:S05]  /*0520*/  IMAD.WIDE R6, R0, 0x4, R6 ;  /* 0x0000000400067825 */ /* 0x000fca00078e0206 */
[----:B------:R-:W-:Y:S01]  /*0530*/  STG.E desc[UR6][R6.64], R15 ;  /* 0x0000000f06007986 */ /* 0x000fe2000c101906 */
[----:B------:R-:W-:Y:S05]  /*0540*/  EXIT ;  /* 0x000000000000794d */ /* 0x000fea0003800000 */
.L_x_1:
[----:B------:R-:W-:-:S00]  /*0550*/  BRA `(.L_x_1) ;  /* 0xfffffffc00fc7947 */ /* 0x000fc0000383ffff */
[----:B------:R-:W-:-:S00]  /*0560*/  NOP ;  /* 0x0000000000007918 */ /* 0x000fc00000000000 */
        /* <DEDUP_REMOVED lines=9> */
.L_x_2:


//--------------------- .nv.shared.reserved.0     --------------------------
	.section	.nv.shared.reserved.0,"aw",@nobits
	.weak		__nv_reservedSMEM_offset_0_alias
	.size		__nv_reservedSMEM_offset_0_alias, 0, 64
	.other		__nv_reservedSMEM_offset_0_alias,@"STO_CUDA_RESERVED_SHARED STV_DEFAULT"
__nv_reservedSMEM_offset_0_alias:
	.zero		0
	.zero		64


//--------------------- .nv.constant0._Z9matrixMulPA1024_iS0_S0_ --------------------------
	.section	.nv.constant0._Z9matrixMulPA1024_iS0_S0_,"a",@progbits
	.sectionflags	@""
	.align	4
.nv.constant0._Z9matrixMulPA1024_iS0_S0_:
	.zero		920


//--------------------- SYMBOLS --------------------------

	.type		.nv.reservedSmem.offset0,@object
	.size		.nv.reservedSmem.offset0,0x4
